//
// Generated by NVIDIA NVVM Compiler
//
// Compiler Build ID: CL-36424714
// Cuda compilation tools, release 13.0, V13.0.88
// Based on NVVM 20.0.0
//

.version 9.0
.target sm_100
.address_size 64

	// .globl	_Z10vector_sumPdS_i
.extern .shared .align 16 .b8 partial_sum[];

.visible .entry _Z10vector_sumPdS_i(
	.param .u64 .ptr .align 1 _Z10vector_sumPdS_i_param_0,
	.param .u64 .ptr .align 1 _Z10vector_sumPdS_i_param_1,
	.param .u32 _Z10vector_sumPdS_i_param_2
)
{
	.reg .pred 	%p<6>;
	.reg .b32 	%r<14>;
	.reg .b64 	%rd<9>;
	.reg .b64 	%fd<9>;

	ld.param.u64 	%rd1, [_Z10vector_sumPdS_i_param_0];
	ld.param.u64 	%rd2, [_Z10vector_sumPdS_i_param_1];
	ld.param.u32 	%r8, [_Z10vector_sumPdS_i_param_2];
	mov.u32 	%r1, %ctaid.x;
	mov.u32 	%r13, %ntid.x;
	mov.u32 	%r3, %tid.x;
	mad.lo.s32 	%r4, %r1, %r13, %r3;
	setp.ge.s32 	%p1, %r4, %r8;
	mov.f64 	%fd8, 0d0000000000000000;
	@%p1 bra 	$L__BB0_2;
	cvta.to.global.u64 	%rd3, %rd1;
	mul.wide.s32 	%rd4, %r4, 8;
	add.s64 	%rd5, %rd3, %rd4;
	ld.global.f64 	%fd8, [%rd5];
$L__BB0_2:
	shl.b32 	%r9, %r3, 3;
	mov.u32 	%r10, partial_sum;
	add.s32 	%r5, %r10, %r9;
	st.shared.f64 	[%r5], %fd8;
	bar.sync 	0;
	setp.lt.u32 	%p2, %r13, 2;
	@%p2 bra 	$L__BB0_6;
$L__BB0_3:
	shr.u32 	%r7, %r13, 1;
	setp.ge.u32 	%p3, %r3, %r7;
	@%p3 bra 	$L__BB0_5;
	shl.b32 	%r11, %r7, 3;
	add.s32 	%r12, %r5, %r11;
	ld.shared.f64 	%fd4, [%r12];
	ld.shared.f64 	%fd5, [%r5];
	add.f64 	%fd6, %fd4, %fd5;
	st.shared.f64 	[%r5], %fd6;
$L__BB0_5:
	bar.sync 	0;
	setp.gt.u32 	%p4, %r13, 3;
	mov.u32 	%r13, %r7;
	@%p4 bra 	$L__BB0_3;
$L__BB0_6:
	setp.ne.s32 	%p5, %r3, 0;
	@%p5 bra 	$L__BB0_8;
	ld.shared.f64 	%fd7, [partial_sum];
	cvta.to.global.u64 	%rd6, %rd2;
	mul.wide.u32 	%rd7, %r1, 8;
	add.s64 	%rd8, %rd6, %rd7;
	st.global.f64 	[%rd8], %fd7;
$L__BB0_8:
	ret;

}
	// .globl	_Z17vector_sum_globalPdS_i
.visible .entry _Z17vector_sum_globalPdS_i(
	.param .u64 .ptr .align 1 _Z17vector_sum_globalPdS_i_param_0,
	.param .u64 .ptr .align 1 _Z17vector_sum_globalPdS_i_param_1,
	.param .u32 _Z17vector_sum_globalPdS_i_param_2
)
{
	.reg .pred 	%p<5>;
	.reg .b32 	%r<10>;
	.reg .b64 	%rd<13>;
	.reg .b64 	%fd<5>;

	ld.param.u64 	%rd4, [_Z17vector_sum_globalPdS_i_param_0];
	ld.param.u64 	%rd3, [_Z17vector_sum_globalPdS_i_param_1];
	cvta.to.global.u64 	%rd1, %rd4;
	mov.u32 	%r1, %ctaid.x;
	mov.u32 	%r9, %ntid.x;
	mul.lo.s32 	%r3, %r1, %r9;
	mov.u32 	%r4, %tid.x;
	bar.sync 	0;
	setp.lt.u32 	%p1, %r9, 2;
	@%p1 bra 	$L__BB1_5;
	add.s32 	%r7, %r3, %r4;
	mul.wide.s32 	%rd5, %r7, 8;
	add.s64 	%rd2, %rd1, %rd5;
$L__BB1_2:
	shr.u32 	%r6, %r9, 1;
	setp.ge.u32 	%p2, %r4, %r6;
	@%p2 bra 	$L__BB1_4;
	shl.b32 	%r8, %r6, 3;
	cvt.u64.u32 	%rd6, %r8;
	add.s64 	%rd7, %rd2, %rd6;
	ld.global.f64 	%fd1, [%rd7];
	ld.global.f64 	%fd2, [%rd2];
	add.f64 	%fd3, %fd1, %fd2;
	st.global.f64 	[%rd2], %fd3;
$L__BB1_4:
	bar.sync 	0;
	setp.gt.u32 	%p3, %r9, 3;
	mov.u32 	%r9, %r6;
	@%p3 bra 	$L__BB1_2;
$L__BB1_5:
	setp.ne.s32 	%p4, %r4, 0;
	@%p4 bra 	$L__BB1_7;
	mul.wide.u32 	%rd8, %r3, 8;
	add.s64 	%rd9, %rd1, %rd8;
	ld.global.f64 	%fd4, [%rd9];
	cvta.to.global.u64 	%rd10, %rd3;
	mul.wide.u32 	%rd11, %r1, 8;
	add.s64 	%rd12, %rd10, %rd11;
	st.global.f64 	[%rd12], %fd4;
$L__BB1_7:
	ret;

}


// ===== COMPILED SASS (sm_100) =====

	.target	sm_100

	.elftype	@"ET_EXEC"


//--------------------- .note.nv.tkinfo           --------------------------
	.section	.note.nv.tkinfo,"",@"SHT_NOTE"
	.sectionflags	@"SHF_NOTE_NV_TKINFO"
	.tkinfo
        /*0018*/ 	.word	0x00000002
        /*0030*/ 	.string	""
        /*0030*/ 	.string	"ptxas"
        /*0030*/ 	.string	"Cuda compilation tools, release 13.0, V13.0.88"
        /*0030*/ 	.string	"Build cuda_13.0.r13.0/compiler.36424714_0"
        /*0030*/ 	.string	"-arch sm_100 -m 64 "



//--------------------- .note.nv.cuinfo           --------------------------
	.section	.note.nv.cuinfo,"",@"SHT_NOTE"
	.sectionflags	@"SHF_NOTE_NV_CUINFO"
        /*0018*/ 	.short	0x0002
        /*001a*/ 	.short	0x0064
        /*001c*/ 	.short	0x0082
	.zero		2


//--------------------- .nv.info                  --------------------------
	.section	.nv.info,"",@"SHT_CUDA_INFO"
	.align	4


	//----- nvinfo : EIATTR_REGCOUNT
	.align		4
        /*0000*/ 	.byte	0x04, 0x2f
        /*0002*/ 	.short	(.L_1 - .L_0)
	.align		4
.L_0:
        /*0004*/ 	.word	index@(_Z10vector_sumPdS_i)
        /*0008*/ 	.word	0x0000000d


	//----- nvinfo : EIATTR_FRAME_SIZE
	.align		4
.L_1:
        /*000c*/ 	.byte	0x04, 0x11
        /*000e*/ 	.short	(.L_3 - .L_2)
	.align		4
.L_2:
        /*0010*/ 	.word	index@(_Z10vector_sumPdS_i)
        /*0014*/ 	.word	0x00000000


	//----- nvinfo : EIATTR_REGCOUNT
	.align		4
.L_3:
        /*0018*/ 	.byte	0x04, 0x2f
        /*001a*/ 	.short	(.L_5 - .L_4)
	.align		4
.L_4:
        /*001c*/ 	.word	index@(_Z17vector_sum_globalPdS_i)
        /*0020*/ 	.word	0x00000012


	//----- nvinfo : EIATTR_FRAME_SIZE
	.align		4
.L_5:
        /*0024*/ 	.byte	0x04, 0x11
        /*0026*/ 	.short	(.L_7 - .L_6)
	.align		4
.L_6:
        /*0028*/ 	.word	index@(_Z17vector_sum_globalPdS_i)
        /*002c*/ 	.word	0x00000000


	//----- nvinfo : EIATTR_MIN_STACK_SIZE
	.align		4
.L_7:
        /*0030*/ 	.byte	0x04, 0x12
        /*0032*/ 	.short	(.L_9 - .L_8)
	.align		4
.L_8:
        /*0034*/ 	.word	index@(_Z17vector_sum_globalPdS_i)
        /*0038*/ 	.word	0x00000000


	//----- nvinfo : EIATTR_MIN_STACK_SIZE
	.align		4
.L_9:
        /*003c*/ 	.byte	0x04, 0x12
        /*003e*/ 	.short	(.L_11 - .L_10)
	.align		4
.L_10:
        /*0040*/ 	.word	index@(_Z10vector_sumPdS_i)
        /*0044*/ 	.word	0x00000000
.L_11:


//--------------------- .nv.compat                --------------------------
	.section	.nv.compat,"",@"SHT_CUDA_COMPAT_INFO"
	.align	4
        /*0000*/ 	.byte	0x02, 0x09, 0x00, 0x00, 0x02, 0x02, 0x01, 0x00, 0x02, 0x05, 0x05, 0x00, 0x03, 0x07, 0x01, 0x01
        /*0010*/ 	.byte	0x02, 0x03, 0x00, 0x00, 0x02, 0x06, 0x01, 0x00, 0x04, 0x0b, 0x08, 0x00, 0x01, 0x00, 0x00, 0x00
        /*0020*/ 	.byte	0x00, 0x00, 0x00, 0x00


//--------------------- .nv.info._Z17vector_sum_globalPdS_i --------------------------
	.section	.nv.info._Z17vector_sum_globalPdS_i,"",@"SHT_CUDA_INFO"
	.sectionflags	@""
	.align	4


	//----- nvinfo : EIATTR_CUDA_API_VERSION
	.align		4
        /*0000*/ 	.byte	0x04, 0x37
        /*0002*/ 	.short	(.L_13 - .L_12)
.L_12:
        /*0004*/ 	.word	0x00000082


	//----- nvinfo : EIATTR_KPARAM_INFO
	.align		4
.L_13:
        /*0008*/ 	.byte	0x04, 0x17
        /*000a*/ 	.short	(.L_15 - .L_14)
.L_14:
        /*000c*/ 	.word	0x00000000
        /*0010*/ 	.short	0x0002
        /*0012*/ 	.short	0x0010
        /*0014*/ 	.byte	0x00, 0xf0, 0x11, 0x00


	//----- nvinfo : EIATTR_KPARAM_INFO
	.align		4
.L_15:
        /*0018*/ 	.byte	0x04, 0x17
        /*001a*/ 	.short	(.L_17 - .L_16)
.L_16:
        /*001c*/ 	.word	0x00000000
        /*0020*/ 	.short	0x0001
        /*0022*/ 	.short	0x0008
        /*0024*/ 	.byte	0x00, 0xf5, 0x21, 0x00


	//----- nvinfo : EIATTR_KPARAM_INFO
	.align		4
.L_17:
        /*0028*/ 	.byte	0x04, 0x17
        /*002a*/ 	.short	(.L_19 - .L_18)
.L_18:
        /*002c*/ 	.word	0x00000000
        /*0030*/ 	.short	0x0000
        /*0032*/ 	.short	0x0000
        /*0034*/ 	.byte	0x00, 0xf5, 0x21, 0x00


	//----- nvinfo : EIATTR_SPARSE_MMA_MASK
	.align		4
.L_19:
        /*0038*/ 	.byte	0x03, 0x50
        /*003a*/ 	.short	0x0000


	//----- nvinfo : EIATTR_MAXREG_COUNT
	.align		4
        /*003c*/ 	.byte	0x03, 0x1b
        /*003e*/ 	.short	0x00ff


	//----- nvinfo : EIATTR_NUM_BARRIERS
	.align		4
        /*0040*/ 	.byte	0x02, 0x4c
        /*0042*/ 	.byte	0x01
	.zero		1


	//----- nvinfo : EIATTR_MERCURY_ISA_VERSION
	.align		4
        /*0044*/ 	.byte	0x03, 0x5f
        /*0046*/ 	.short	0x0101


	//----- nvinfo : EIATTR_VRC_CTA_INIT_COUNT
	.align		4
        /*0048*/ 	.byte	0x02, 0x4a
	.zero		1
	.zero		1


	//----- nvinfo : EIATTR_EXIT_INSTR_OFFSETS
	.align		4
        /*004c*/ 	.byte	0x04, 0x1c
        /*004e*/ 	.short	(.L_21 - .L_20)


	//   ....[0]....
.L_20:
        /*0050*/ 	.word	0x000001c0


	//   ....[1]....
        /*0054*/ 	.word	0x00000230


	//----- nvinfo : EIATTR_CRS_STACK_SIZE
	.align		4
.L_21:
        /*0058*/ 	.byte	0x04, 0x1e
        /*005a*/ 	.short	(.L_23 - .L_22)
.L_22:
        /*005c*/ 	.word	0x00000000


	//----- nvinfo : EIATTR_CBANK_PARAM_SIZE
	.align		4
.L_23:
        /*0060*/ 	.byte	0x03, 0x19
        /*0062*/ 	.short	0x0014


	//----- nvinfo : EIATTR_PARAM_CBANK
	.align		4
        /*0064*/ 	.byte	0x04, 0x0a
        /*0066*/ 	.short	(.L_25 - .L_24)
	.align		4
.L_24:
        /*0068*/ 	.word	index@(.nv.constant0._Z17vector_sum_globalPdS_i)
        /*006c*/ 	.short	0x0380
        /*006e*/ 	.short	0x0014


	//----- nvinfo : EIATTR_SW_WAR
	.align		4
.L_25:
        /*0070*/ 	.byte	0x04, 0x36
        /*0072*/ 	.short	(.L_27 - .L_26)
.L_26:
        /*0074*/ 	.word	0x00000008
.L_27:


//--------------------- .nv.info._Z10vector_sumPdS_i --------------------------
	.section	.nv.info._Z10vector_sumPdS_i,"",@"SHT_CUDA_INFO"
	.sectionflags	@""
	.align	4


	//----- nvinfo : EIATTR_CUDA_API_VERSION
	.align		4
        /*0000*/ 	.byte	0x04, 0x37
        /*0002*/ 	.short	(.L_29 - .L_28)
.L_28:
        /*0004*/ 	.word	0x00000082


	//----- nvinfo : EIATTR_KPARAM_INFO
	.align		4
.L_29:
        /*0008*/ 	.byte	0x04, 0x17
        /*000a*/ 	.short	(.L_31 - .L_30)
.L_30:
        /*000c*/ 	.word	0x00000000
        /*0010*/ 	.short	0x0002
        /*0012*/ 	.short	0x0010
        /*0014*/ 	.byte	0x00, 0xf0, 0x11, 0x00


	//----- nvinfo : EIATTR_KPARAM_INFO
	.align		4
.L_31:
        /*0018*/ 	.byte	0x04, 0x17
        /*001a*/ 	.short	(.L_33 - .L_32)
.L_32:
        /*001c*/ 	.word	0x00000000
        /*0020*/ 	.short	0x0001
        /*0022*/ 	.short	0x0008
        /*0024*/ 	.byte	0x00, 0xf5, 0x21, 0x00


	//----- nvinfo : EIATTR_KPARAM_INFO
	.align		4
.L_33:
        /*0028*/ 	.byte	0x04, 0x17
        /*002a*/ 	.short	(.L_35 - .L_34)
.L_34:
        /*002c*/ 	.word	0x00000000
        /*0030*/ 	.short	0x0000
        /*0032*/ 	.short	0x0000
        /*0034*/ 	.byte	0x00, 0xf5, 0x21, 0x00


	//----- nvinfo : EIATTR_SPARSE_MMA_MASK
	.align		4
.L_35:
        /*0038*/ 	.byte	0x03, 0x50
        /*003a*/ 	.short	0x0000


	//----- nvinfo : EIATTR_MAXREG_COUNT
	.align		4
        /*003c*/ 	.byte	0x03, 0x1b
        /*003e*/ 	.short	0x00ff


	//----- nvinfo : EIATTR_NUM_BARRIERS
	.align		4
        /*0040*/ 	.byte	0x02, 0x4c
        /*0042*/ 	.byte	0x01
	.zero		1


	//----- nvinfo : EIATTR_MERCURY_ISA_VERSION
	.align		4
        /*0044*/ 	.byte	0x03, 0x5f
        /*0046*/ 	.short	0x0101


	//----- nvinfo : EIATTR_VRC_CTA_INIT_COUNT
	.align		4
        /*0048*/ 	.byte	0x02, 0x4a
	.zero		1
	.zero		1


	//----- nvinfo : EIATTR_EXIT_INSTR_OFFSETS
	.align		4
        /*004c*/ 	.byte	0x04, 0x1c
        /*004e*/ 	.short	(.L_37 - .L_36)


	//   ....[0]....
.L_36:
        /*0050*/ 	.word	0x00000210


	//   ....[1]....
        /*0054*/ 	.word	0x00000290


	//----- nvinfo : EIATTR_CBANK_PARAM_SIZE
	.align		4
.L_37:
        /*0058*/ 	.byte	0x03, 0x19
        /*005a*/ 	.short	0x0014


	//----- nvinfo : EIATTR_PARAM_CBANK
	.align		4
        /*005c*/ 	.byte	0x04, 0x0a
        /*005e*/ 	.short	(.L_39 - .L_38)
	.align		4
.L_38:
        /*0060*/ 	.word	index@(.nv.constant0._Z10vector_sumPdS_i)
        /*0064*/ 	.short	0x0380
        /*0066*/ 	.short	0x0014


	//----- nvinfo : EIATTR_SW_WAR
	.align		4
.L_39:
        /*0068*/ 	.byte	0x04, 0x36
        /*006a*/ 	.short	(.L_41 - .L_40)
.L_40:
        /*006c*/ 	.word	0x00000008
.L_41:


//--------------------- .nv.callgraph             --------------------------
	.section	.nv.callgraph,"",@"SHT_CUDA_CALLGRAPH"
	.align	4
	.sectionentsize	8
	.align		4
        /*0000*/ 	.word	0x00000000
	.align		4
        /*0004*/ 	.word	0xffffffff
	.align		4
        /*0008*/ 	.word	0x00000000
	.align		4
        /*000c*/ 	.word	0xfffffffe
	.align		4
        /*0010*/ 	.word	0x00000000
	.align		4
        /*0014*/ 	.word	0xfffffffd
	.align		4
        /*0018*/ 	.word	0x00000000
	.align		4
        /*001c*/ 	.word	0xfffffffc


//--------------------- .text._Z17vector_sum_globalPdS_i --------------------------
	.section	.text._Z17vector_sum_globalPdS_i,"ax",@progbits
	.align	128
        .global         _Z17vector_sum_globalPdS_i
        .type           _Z17vector_sum_globalPdS_i,@function
        .size           _Z17vector_sum_globalPdS_i,(.L_x_8 - _Z17vector_sum_globalPdS_i)
        .other          _Z17vector_sum_globalPdS_i,@"STO_CUDA_ENTRY STV_DEFAULT"
_Z17vector_sum_globalPdS_i:
.text._Z17vector_sum_globalPdS_i:
[----:B------:R-:W-:Y:S08]  /*0000*/  LDC R1, c[0x0][0x37c] ;  /* 0x0000df00ff017b82 */ /* 0x000ff00000000800 */
[----:B------:R-:W0:Y:S01]  /*0010*/  LDC R0, c[0x0][0x360] ;  /* 0x0000d800ff007b82 */ /* 0x000e220000000800 */
[----:B------:R-:W1:Y:S01]  /*0020*/  S2R R13, SR_CTAID.X ;  /* 0x00000000000d7919 */ /* 0x000e620000002500 */
[----:B------:R-:W2:Y:S01]  /*0030*/  LDCU.64 UR4, c[0x0][0x358] ;  /* 0x00006b00ff0477ac */ /* 0x000ea20008000a00 */
[----:B------:R-:W3:Y:S05]  /*0040*/  S2R R10, SR_TID.X ;  /* 0x00000000000a7919 */ /* 0x000eea0000002100 */
[----:B------:R-:W-:Y:S01]  /*0050*/  BAR.SYNC.DEFER_BLOCKING 0x0 ;  /* 0x0000000000007b1d */ /* 0x000fe20000010000 */
[----:B0-----:R-:W-:Y:S01]  /*0060*/  ISETP.GE.U32.AND P0, PT, R0, 0x2, PT ;  /* 0x000000020000780c */ /* 0x001fe20003f06070 */
[----:B-1----:R-:W-:-:S12]  /*0070*/  IMAD R11, R13, R0, RZ ;  /* 0x000000000d0b7224 */ /* 0x002fd800078e02ff */
[----:B--23--:R-:W-:Y:S05]  /*0080*/  @!P0 BRA `(.L_x_0) ;  /* 0x0000000000488947 */ /* 0x00cfea0003800000 */
[----:B------:R-:W0:Y:S01]  /*0090*/  LDC.64 R2, c[0x0][0x380] ;  /* 0x0000e000ff027b82 */ /* 0x000e220000000a00 */
[----:B------:R-:W-:-:S04]  /*00a0*/  IMAD.IADD R5, R11, 0x1, R10 ;  /* 0x000000010b057824 */ /* 0x000fc800078e020a */
[----:B0-----:R-:W-:-:S07]  /*00b0*/  IMAD.WIDE R2, R5, 0x8, R2 ;  /* 0x0000000805027825 */ /* 0x001fce00078e0202 */
.L_x_3:
[----:B------:R-:W-:Y:S01]  /*00c0*/  SHF.R.U32.HI R15, RZ, 0x1, R0 ;  /* 0x00000001ff0f7819 */ /* 0x000fe20000011600 */
[----:B------:R-:W-:Y:S03]  /*00d0*/  BSSY.RECONVERGENT B0, `(.L_x_1) ;  /* 0x0000009000007945 */ /* 0x000fe60003800200 */
[----:B------:R-:W-:-:S13]  /*00e0*/  ISETP.GE.U32.AND P0, PT, R10, R15, PT ;  /* 0x0000000f0a00720c */ /* 0x000fda0003f06070 */
[----:B0-----:R-:W-:Y:S05]  /*00f0*/  @P0 BRA `(.L_x_2) ;  /* 0x0000000000180947 */ /* 0x001fea0003800000 */
[----:B------:R-:W-:Y:S01]  /*0100*/  LEA R8, P0, R15, R2, 0x3 ;  /* 0x000000020f087211 */ /* 0x000fe200078018ff */
[----:B------:R-:W2:Y:S03]  /*0110*/  LDG.E.64 R6, desc[UR4][R2.64] ;  /* 0x0000000402067981 */ /* 0x000ea6000c1e1b00 */
[----:B------:R-:W-:-:S05]  /*0120*/  IADD3.X R9, PT, PT, RZ, R3, RZ, P0, !PT ;  /* 0x00000003ff097210 */ /* 0x000fca00007fe4ff */
[----:B------:R-:W2:Y:S02]  /*0130*/  LDG.E.64 R4, desc[UR4][R8.64] ;  /* 0x0000000408047981 */ /* 0x000ea4000c1e1b00 */
[----:B--2---:R-:W-:-:S07]  /*0140*/  DADD R4, R4, R6 ;  /* 0x0000000004047229 */ /* 0x004fce0000000006 */
[----:B------:R0:W-:Y:S04]  /*0150*/  STG.E.64 desc[UR4][R2.64], R4 ;  /* 0x0000000402007986 */ /* 0x0001e8000c101b04 */
.L_x_2:
[----:B------:R-:W-:Y:S05]  /*0160*/  BSYNC.RECONVERGENT B0 ;  /* 0x0000000000007941 */ /* 0x000fea0003800200 */
.L_x_1:
[----:B------:R-:W-:Y:S01]  /*0170*/  BAR.SYNC.DEFER_BLOCKING 0x0 ;  /* 0x0000000000007b1d */ /* 0x000fe20000010000 */
[----:B------:R-:W-:Y:S01]  /*0180*/  ISETP.GT.U32.AND P0, PT, R0, 0x3, PT ;  /* 0x000000030000780c */ /* 0x000fe20003f04070 */
[----:B------:R-:W-:-:S12]  /*0190*/  IMAD.MOV.U32 R0, RZ, RZ, R15 ;  /* 0x000000ffff007224 */ /* 0x000fd800078e000f */
[----:B------:R-:W-:Y:S05]  /*01a0*/  @P0 BRA `(.L_x_3) ;  /* 0xfffffffc00c40947 */ /* 0x000fea000383ffff */
.L_x_0:
[----:B------:R-:W-:-:S13]  /*01b0*/  ISETP.NE.AND P0, PT, R10, RZ, PT ;  /* 0x000000ff0a00720c */ /* 0x000fda0003f05270 */
[----:B------:R-:W-:Y:S05]  /*01c0*/  @P0 EXIT ;  /* 0x000000000000094d */ /* 0x000fea0003800000 */
[----:B0-----:R-:W0:Y:S08]  /*01d0*/  LDC.64 R2, c[0x0][0x380] ;  /* 0x0000e000ff027b82 */ /* 0x001e300000000a00 */
[----:B------:R-:W1:Y:S01]  /*01e0*/  LDC.64 R4, c[0x0][0x388] ;  /* 0x0000e200ff047b82 */ /* 0x000e620000000a00 */
[----:B0-----:R-:W-:-:S06]  /*01f0*/  IMAD.WIDE.U32 R2, R11, 0x8, R2 ;  /* 0x000000080b027825 */ /* 0x001fcc00078e0002 */
[----:B------:R-:W2:Y:S01]  /*0200*/  LDG.E.64 R2, desc[UR4][R2.64] ;  /* 0x0000000402027981 */ /* 0x000ea2000c1e1b00 */
[----:B-1----:R-:W-:-:S05]  /*0210*/  IMAD.WIDE.U32 R4, R13, 0x8, R4 ;  /* 0x000000080d047825 */ /* 0x002fca00078e0004 */
[----:B--2---:R-:W-:Y:S01]  /*0220*/  STG.E.64 desc[UR4][R4.64], R2 ;  /* 0x0000000204007986 */ /* 0x004fe2000c101b04 */
[----:B------:R-:W-:Y:S05]  /*0230*/  EXIT ;  /* 0x000000000000794d */ /* 0x000fea0003800000 */
.L_x_4:
[----:B------:R-:W-:-:S00]  /*0240*/  BRA `(.L_x_4) ;  /* 0xfffffffc00fc7947 */ /* 0x000fc0000383ffff */
[----:B------:R-:W-:-:S00]  /*0250*/  NOP ;  /* 0x0000000000007918 */ /* 0x000fc00000000000 */
        /* <DEDUP_REMOVED lines=10> */
.L_x_8:


//--------------------- .text._Z10vector_sumPdS_i --------------------------
	.section	.text._Z10vector_sumPdS_i,"ax",@progbits
	.align	128
        .global         _Z10vector_sumPdS_i
        .type           _Z10vector_sumPdS_i,@function
        .size           _Z10vector_sumPdS_i,(.L_x_9 - _Z10vector_sumPdS_i)
        .other          _Z10vector_sumPdS_i,@"STO_CUDA_ENTRY STV_DEFAULT"
_Z10vector_sumPdS_i:
.text._Z10vector_sumPdS_i:
[----:B------:R-:W-:Y:S01]  /*0000*/  LDC R1, c[0x0][0x37c] ;  /* 0x0000df00ff017b82 */ /* 0x000fe20000000800 */
[----:B------:R-:W0:Y:S01]  /*0010*/  S2R R9, SR_CTAID.X ;  /* 0x0000000000097919 */ /* 0x000e220000002500 */
[----:B------:R-:W0:Y:S01]  /*0020*/  LDCU UR8, c[0x0][0x360] ;  /* 0x00006c00ff0877ac */ /* 0x000e220008000800 */
[----:B------:R-:W-:Y:S01]  /*0030*/  CS2R R2, SRZ ;  /* 0x0000000000027805 */ /* 0x000fe2000001ff00 */
[----:B------:R-:W0:Y:S01]  /*0040*/  S2R R8, SR_TID.X ;  /* 0x0000000000087919 */ /* 0x000e220000002100 */
[----:B------:R-:W1:Y:S01]  /*0050*/  LDCU UR4, c[0x0][0x390] ;  /* 0x00007200ff0477ac */ /* 0x000e620008000800 */
[----:B------:R-:W2:Y:S01]  /*0060*/  LDCU.64 UR6, c[0x0][0x358] ;  /* 0x00006b00ff0677ac */ /* 0x000ea20008000a00 */
[----:B0-----:R-:W-:-:S05]  /*0070*/  IMAD R7, R9, UR8, R8 ;  /* 0x0000000809077c24 */ /* 0x001fca000f8e0208 */
[----:B-1----:R-:W-:-:S13]  /*0080*/  ISETP.GE.AND P0, PT, R7, UR4, PT ;  /* 0x0000000407007c0c */ /* 0x002fda000bf06270 */
[----:B------:R-:W0:Y:S02]  /*0090*/  @!P0 LDC.64 R4, c[0x0][0x380] ;  /* 0x0000e000ff048b82 */ /* 0x000e240000000a00 */
[----:B0-----:R-:W-:-:S05]  /*00a0*/  @!P0 IMAD.WIDE R4, R7, 0x8, R4 ;  /* 0x0000000807048825 */ /* 0x001fca00078e0204 */
[----:B--2---:R-:W2:Y:S01]  /*00b0*/  @!P0 LDG.E.64 R2, desc[UR6][R4.64] ;  /* 0x0000000604028981 */ /* 0x004ea2000c1e1b00 */
[----:B------:R-:W0:Y:S01]  /*00c0*/  S2UR UR5, SR_CgaCtaId ;  /* 0x00000000000579c3 */ /* 0x000e220000008800 */
[----:B------:R-:W-:Y:S01]  /*00d0*/  IMAD.U32 R0, RZ, RZ, UR8 ;  /* 0x00000008ff007e24 */ /* 0x000fe2000f8e00ff */
[----:B------:R-:W-:Y:S01]  /*00e0*/  UMOV UR4, 0x400 ;  /* 0x0000040000047882 */ /* 0x000fe20000000000 */
[----:B------:R-:W-:-:S03]  /*00f0*/  ISETP.NE.AND P0, PT, R8, RZ, PT ;  /* 0x000000ff0800720c */ /* 0x000fc60003f05270 */
[----:B------:R-:W-:Y:S01]  /*0100*/  ISETP.GE.U32.AND P1, PT, R0, 0x2, PT ;  /* 0x000000020000780c */ /* 0x000fe20003f26070 */
[----:B0-----:R-:W-:-:S06]  /*0110*/  ULEA UR4, UR5, UR4, 0x18 ;  /* 0x0000000405047291 */ /* 0x001fcc000f8ec0ff */
[----:B------:R-:W-:-:S05]  /*0120*/  LEA R7, R8, UR4, 0x3 ;  /* 0x0000000408077c11 */ /* 0x000fca000f8e18ff */
[----:B--2---:R0:W-:Y:S01]  /*0130*/  STS.64 [R7], R2 ;  /* 0x0000000207007388 */ /* 0x0041e20000000a00 */
[----:B------:R-:W-:Y:S06]  /*0140*/  BAR.SYNC.DEFER_BLOCKING 0x0 ;  /* 0x0000000000007b1d */ /* 0x000fec0000010000 */
[----:B------:R-:W-:Y:S05]  /*0150*/  @!P1 BRA `(.L_x_5) ;  /* 0x00000000002c9947 */ /* 0x000fea0003800000 */
.L_x_6:
[----:B------:R-:W-:-:S04]  /*0160*/  SHF.R.U32.HI R10, RZ, 0x1, R0 ;  /* 0x00000001ff0a7819 */ /* 0x000fc80000011600 */
[----:B------:R-:W-:-:S13]  /*0170*/  ISETP.GE.U32.AND P1, PT, R8, R10, PT ;  /* 0x0000000a0800720c */ /* 0x000fda0003f26070 */
[----:B------:R-:W-:Y:S01]  /*0180*/  @!P1 IMAD R6, R10, 0x8, R7 ;  /* 0x000000080a069824 */ /* 0x000fe200078e0207 */
[----:B------:R-:W-:Y:S04]  /*0190*/  @!P1 LDS.64 R4, [R7] ;  /* 0x0000000007049984 */ /* 0x000fe80000000a00 */
[----:B0-----:R-:W0:Y:S02]  /*01a0*/  @!P1 LDS.64 R2, [R6] ;  /* 0x0000000006029984 */ /* 0x001e240000000a00 */
[----:B0-----:R-:W-:-:S07]  /*01b0*/  @!P1 DADD R2, R2, R4 ;  /* 0x0000000002029229 */ /* 0x001fce0000000004 */
[----:B------:R1:W-:Y:S01]  /*01c0*/  @!P1 STS.64 [R7], R2 ;  /* 0x0000000207009388 */ /* 0x0003e20000000a00 */
[----:B------:R-:W-:Y:S01]  /*01d0*/  BAR.SYNC.DEFER_BLOCKING 0x0 ;  /* 0x0000000000007b1d */ /* 0x000fe20000010000 */
[----:B------:R-:W-:Y:S01]  /*01e0*/  ISETP.GT.U32.AND P1, PT, R0, 0x3, PT ;  /* 0x000000030000780c */ /* 0x000fe20003f24070 */
[----:B------:R-:W-:-:S12]  /*01f0*/  IMAD.MOV.U32 R0, RZ, RZ, R10 ;  /* 0x000000ffff007224 */ /* 0x000fd800078e000a */
[----:B-1----:R-:W-:Y:S05]  /*0200*/  @P1 BRA `(.L_x_6) ;  /* 0xfffffffc00d41947 */ /* 0x002fea000383ffff */
.L_x_5:
[----:B------:R-:W-:Y:S05]  /*0210*/  @P0 EXIT ;  /* 0x000000000000094d */ /* 0x000fea0003800000 */
[----:B------:R-:W1:Y:S01]  /*0220*/  S2UR UR5, SR_CgaCtaId ;  /* 0x00000000000579c3 */ /* 0x000e620000008800 */
[----:B------:R-:W-:-:S07]  /*0230*/  UMOV UR4, 0x400 ;  /* 0x0000040000047882 */ /* 0x000fce0000000000 */
[----:B------:R-:W2:Y:S01]  /*0240*/  LDC.64 R4, c[0x0][0x388] ;  /* 0x0000e200ff047b82 */ /* 0x000ea20000000a00 */
[----:B-1----:R-:W-:Y:S01]  /*0250*/  ULEA UR4, UR5, UR4, 0x18 ;  /* 0x0000000405047291 */ /* 0x002fe2000f8ec0ff */
[----:B--2---:R-:W-:-:S08]  /*0260*/  IMAD.WIDE.U32 R4, R9, 0x8, R4 ;  /* 0x0000000809047825 */ /* 0x004fd000078e0004 */
[----:B0-----:R-:W0:Y:S04]  /*0270*/  LDS.64 R2, [UR4] ;  /* 0x00000004ff027984 */ /* 0x001e280008000a00 */
[----:B0-----:R-:W-:Y:S01]  /*0280*/  STG.E.64 desc[UR6][R4.64], R2 ;  /* 0x0000000204007986 */ /* 0x001fe2000c101b06 */
[----:B------:R-:W-:Y:S05]  /*0290*/  EXIT ;  /* 0x000000000000794d */ /* 0x000fea0003800000 */
.L_x_7:
        /* <DEDUP_REMOVED lines=14> */
.L_x_9:


//--------------------- .nv.shared._Z17vector_sum_globalPdS_i --------------------------
	.section	.nv.shared._Z17vector_sum_globalPdS_i,"aw",@nobits
	.sectionflags	@""
	.align	16
	.zero		1024


//--------------------- .nv.shared.reserved.0     --------------------------
	.section	.nv.shared.reserved.0,"aw",@nobits
	.weak		__nv_reservedSMEM_offset_0_alias
	.size		__nv_reservedSMEM_offset_0_alias, 0, 64
	.other		__nv_reservedSMEM_offset_0_alias,@"STO_CUDA_RESERVED_SHARED STV_DEFAULT"
__nv_reservedSMEM_offset_0_alias:
	.zero		0
	.zero		64


//--------------------- .nv.shared._Z10vector_sumPdS_i --------------------------
	.section	.nv.shared._Z10vector_sumPdS_i,"aw",@nobits
	.sectionflags	@""
	.align	16
	.zero		1024


//--------------------- .nv.constant0._Z17vector_sum_globalPdS_i --------------------------
	.section	.nv.constant0._Z17vector_sum_globalPdS_i,"a",@progbits
	.sectionflags	@""
	.align	4
.nv.constant0._Z17vector_sum_globalPdS_i:
	.zero		916


//--------------------- .nv.constant0._Z10vector_sumPdS_i --------------------------
	.section	.nv.constant0._Z10vector_sumPdS_i,"a",@progbits
	.sectionflags	@""
	.align	4
.nv.constant0._Z10vector_sumPdS_i:
	.zero		916


//--------------------- SYMBOLS --------------------------

	.type		.nv.reservedSmem.offset0,@object
	.size		.nv.reservedSmem.offset0,0x4
	.type		.nv.reservedSmem.cap,@object
	.size		.nv.reservedSmem.cap,0x4
